//
// Generated by NVIDIA NVVM Compiler
//
// Compiler Build ID: CL-36424714
// Cuda compilation tools, release 13.0, V13.0.88
// Based on NVVM 20.0.0
//

.version 9.0
.target sm_100
.address_size 64

	// .globl	_Z9reduce_v5ILi128EEvPfS0_
// _ZZ9reduce_v5ILi128EEvPfS0_E4smem has been demoted

.visible .entry _Z9reduce_v5ILi128EEvPfS0_(
	.param .u64 .ptr .align 1 _Z9reduce_v5ILi128EEvPfS0__param_0,
	.param .u64 .ptr .align 1 _Z9reduce_v5ILi128EEvPfS0__param_1
)
{
	.reg .pred 	%p<5>;
	.reg .b32 	%r<11>;
	.reg .b32 	%f<26>;
	.reg .b64 	%rd<11>;
	// demoted variable
	.shared .align 4 .b8 _ZZ9reduce_v5ILi128EEvPfS0_E4smem[1024];
	ld.param.u64 	%rd2, [_Z9reduce_v5ILi128EEvPfS0__param_0];
	ld.param.u64 	%rd1, [_Z9reduce_v5ILi128EEvPfS0__param_1];
	cvta.to.global.u64 	%rd3, %rd2;
	mov.u32 	%r1, %tid.x;
	mov.u32 	%r2, %ctaid.x;
	mov.u32 	%r3, %ntid.x;
	mul.lo.s32 	%r5, %r3, %r2;
	shl.b32 	%r6, %r5, 1;
	add.s32 	%r7, %r6, %r1;
	mul.wide.u32 	%rd4, %r7, 4;
	add.s64 	%rd5, %rd3, %rd4;
	ld.global.f32 	%f1, [%rd5];
	add.s32 	%r8, %r7, %r3;
	mul.wide.u32 	%rd6, %r8, 4;
	add.s64 	%rd7, %rd3, %rd6;
	ld.global.f32 	%f2, [%rd7];
	add.f32 	%f3, %f1, %f2;
	shl.b32 	%r9, %r1, 2;
	mov.u32 	%r10, _ZZ9reduce_v5ILi128EEvPfS0_E4smem;
	add.s32 	%r4, %r10, %r9;
	st.shared.f32 	[%r4], %f3;
	bar.sync 	0;
	setp.gt.u32 	%p1, %r1, 63;
	@%p1 bra 	$L__BB0_2;
	ld.shared.f32 	%f4, [%r4+256];
	ld.shared.f32 	%f5, [%r4];
	add.f32 	%f6, %f4, %f5;
	st.shared.f32 	[%r4], %f6;
$L__BB0_2:
	bar.sync 	0;
	setp.gt.u32 	%p2, %r1, 31;
	@%p2 bra 	$L__BB0_7;
	setp.lt.u32 	%p3, %r3, 64;
	@%p3 bra 	$L__BB0_5;
	ld.volatile.shared.f32 	%f7, [%r4+128];
	ld.volatile.shared.f32 	%f8, [%r4];
	add.f32 	%f9, %f7, %f8;
	st.volatile.shared.f32 	[%r4], %f9;
$L__BB0_5:
	ld.volatile.shared.f32 	%f10, [%r4+64];
	ld.volatile.shared.f32 	%f11, [%r4];
	add.f32 	%f12, %f10, %f11;
	st.volatile.shared.f32 	[%r4], %f12;
	ld.volatile.shared.f32 	%f13, [%r4+32];
	ld.volatile.shared.f32 	%f14, [%r4];
	add.f32 	%f15, %f13, %f14;
	st.volatile.shared.f32 	[%r4], %f15;
	ld.volatile.shared.f32 	%f16, [%r4+16];
	ld.volatile.shared.f32 	%f17, [%r4];
	add.f32 	%f18, %f16, %f17;
	st.volatile.shared.f32 	[%r4], %f18;
	ld.volatile.shared.f32 	%f19, [%r4+8];
	ld.volatile.shared.f32 	%f20, [%r4];
	add.f32 	%f21, %f19, %f20;
	st.volatile.shared.f32 	[%r4], %f21;
	ld.volatile.shared.f32 	%f22, [%r4+4];
	ld.volatile.shared.f32 	%f23, [%r4];
	add.f32 	%f24, %f22, %f23;
	st.volatile.shared.f32 	[%r4], %f24;
	setp.ne.s32 	%p4, %r1, 0;
	@%p4 bra 	$L__BB0_7;
	ld.shared.f32 	%f25, [_ZZ9reduce_v5ILi128EEvPfS0_E4smem];
	cvta.to.global.u64 	%rd8, %rd1;
	mul.wide.u32 	%rd9, %r2, 4;
	add.s64 	%rd10, %rd8, %rd9;
	st.global.f32 	[%rd10], %f25;
$L__BB0_7:
	ret;

}


// ===== COMPILED SASS (sm_100) =====

	.target	sm_100

	.elftype	@"ET_EXEC"


//--------------------- .note.nv.tkinfo           --------------------------
	.section	.note.nv.tkinfo,"",@"SHT_NOTE"
	.sectionflags	@"SHF_NOTE_NV_TKINFO"
	.tkinfo
        /*0018*/ 	.word	0x00000002
        /*0030*/ 	.string	""
        /*0030*/ 	.string	"ptxas"
        /*0030*/ 	.string	"Cuda compilation tools, release 13.0, V13.0.88"
        /*0030*/ 	.string	"Build cuda_13.0.r13.0/compiler.36424714_0"
        /*0030*/ 	.string	"-arch sm_100 -m 64 "



//--------------------- .note.nv.cuinfo           --------------------------
	.section	.note.nv.cuinfo,"",@"SHT_NOTE"
	.sectionflags	@"SHF_NOTE_NV_CUINFO"
        /*0018*/ 	.short	0x0002
        /*001a*/ 	.short	0x0064
        /*001c*/ 	.short	0x0082
	.zero		2


//--------------------- .nv.info                  --------------------------
	.section	.nv.info,"",@"SHT_CUDA_INFO"
	.align	4


	//----- nvinfo : EIATTR_REGCOUNT
	.align		4
        /*0000*/ 	.byte	0x04, 0x2f
        /*0002*/ 	.short	(.L_1 - .L_0)
	.align		4
.L_0:
        /*0004*/ 	.word	index@(_Z9reduce_v5ILi128EEvPfS0_)
        /*0008*/ 	.word	0x0000000d


	//----- nvinfo : EIATTR_FRAME_SIZE
	.align		4
.L_1:
        /*000c*/ 	.byte	0x04, 0x11
        /*000e*/ 	.short	(.L_3 - .L_2)
	.align		4
.L_2:
        /*0010*/ 	.word	index@(_Z9reduce_v5ILi128EEvPfS0_)
        /*0014*/ 	.word	0x00000000


	//----- nvinfo : EIATTR_MIN_STACK_SIZE
	.align		4
.L_3:
        /*0018*/ 	.byte	0x04, 0x12
        /*001a*/ 	.short	(.L_5 - .L_4)
	.align		4
.L_4:
        /*001c*/ 	.word	index@(_Z9reduce_v5ILi128EEvPfS0_)
        /*0020*/ 	.word	0x00000000
.L_5:


//--------------------- .nv.compat                --------------------------
	.section	.nv.compat,"",@"SHT_CUDA_COMPAT_INFO"
	.align	4
        /*0000*/ 	.byte	0x02, 0x09, 0x00, 0x00, 0x02, 0x02, 0x01, 0x00, 0x02, 0x05, 0x05, 0x00, 0x03, 0x07, 0x01, 0x01
        /*0010*/ 	.byte	0x02, 0x03, 0x00, 0x00, 0x02, 0x06, 0x01, 0x00, 0x04, 0x0b, 0x08, 0x00, 0x09, 0x00, 0x00, 0x00
        /*0020*/ 	.byte	0x00, 0x00, 0x00, 0x00


//--------------------- .nv.info._Z9reduce_v5ILi128EEvPfS0_ --------------------------
	.section	.nv.info._Z9reduce_v5ILi128EEvPfS0_,"",@"SHT_CUDA_INFO"
	.sectionflags	@""
	.align	4


	//----- nvinfo : EIATTR_CUDA_API_VERSION
	.align		4
        /*0000*/ 	.byte	0x04, 0x37
        /*0002*/ 	.short	(.L_7 - .L_6)
.L_6:
        /*0004*/ 	.word	0x00000082


	//----- nvinfo : EIATTR_KPARAM_INFO
	.align		4
.L_7:
        /*0008*/ 	.byte	0x04, 0x17
        /*000a*/ 	.short	(.L_9 - .L_8)
.L_8:
        /*000c*/ 	.word	0x00000000
        /*0010*/ 	.short	0x0001
        /*0012*/ 	.short	0x0008
        /*0014*/ 	.byte	0x00, 0xf5, 0x21, 0x00


	//----- nvinfo : EIATTR_KPARAM_INFO
	.align		4
.L_9:
        /*0018*/ 	.byte	0x04, 0x17
        /*001a*/ 	.short	(.L_11 - .L_10)
.L_10:
        /*001c*/ 	.word	0x00000000
        /*0020*/ 	.short	0x0000
        /*0022*/ 	.short	0x0000
        /*0024*/ 	.byte	0x00, 0xf5, 0x21, 0x00


	//----- nvinfo : EIATTR_SPARSE_MMA_MASK
	.align		4
.L_11:
        /*0028*/ 	.byte	0x03, 0x50
        /*002a*/ 	.short	0x0000


	//----- nvinfo : EIATTR_MAXREG_COUNT
	.align		4
        /*002c*/ 	.byte	0x03, 0x1b
        /*002e*/ 	.short	0x00ff


	//----- nvinfo : EIATTR_NUM_BARRIERS
	.align		4
        /*0030*/ 	.byte	0x02, 0x4c
        /*0032*/ 	.byte	0x01
	.zero		1


	//----- nvinfo : EIATTR_MERCURY_ISA_VERSION
	.align		4
        /*0034*/ 	.byte	0x03, 0x5f
        /*0036*/ 	.short	0x0101


	//----- nvinfo : EIATTR_VRC_CTA_INIT_COUNT
	.align		4
        /*0038*/ 	.byte	0x02, 0x4a
	.zero		1
	.zero		1


	//----- nvinfo : EIATTR_EXIT_INSTR_OFFSETS
	.align		4
        /*003c*/ 	.byte	0x04, 0x1c
        /*003e*/ 	.short	(.L_13 - .L_12)


	//   ....[0]....
.L_12:
        /*0040*/ 	.word	0x000001b0


	//   ....[1]....
        /*0044*/ 	.word	0x00000360


	//   ....[2]....
        /*0048*/ 	.word	0x000003b0


	//----- nvinfo : EIATTR_CBANK_PARAM_SIZE
	.align		4
.L_13:
        /*004c*/ 	.byte	0x03, 0x19
        /*004e*/ 	.short	0x0010


	//----- nvinfo : EIATTR_PARAM_CBANK
	.align		4
        /*0050*/ 	.byte	0x04, 0x0a
        /*0052*/ 	.short	(.L_15 - .L_14)
	.align		4
.L_14:
        /*0054*/ 	.word	index@(.nv.constant0._Z9reduce_v5ILi128EEvPfS0_)
        /*0058*/ 	.short	0x0380
        /*005a*/ 	.short	0x0010


	//----- nvinfo : EIATTR_SW_WAR
	.align		4
.L_15:
        /*005c*/ 	.byte	0x04, 0x36
        /*005e*/ 	.short	(.L_17 - .L_16)
.L_16:
        /*0060*/ 	.word	0x00000008
.L_17:


//--------------------- .nv.callgraph             --------------------------
	.section	.nv.callgraph,"",@"SHT_CUDA_CALLGRAPH"
	.align	4
	.sectionentsize	8
	.align		4
        /*0000*/ 	.word	0x00000000
	.align		4
        /*0004*/ 	.word	0xffffffff
	.align		4
        /*0008*/ 	.word	0x00000000
	.align		4
        /*000c*/ 	.word	0xfffffffe
	.align		4
        /*0010*/ 	.word	0x00000000
	.align		4
        /*0014*/ 	.word	0xfffffffd
	.align		4
        /*0018*/ 	.word	0x00000000
	.align		4
        /*001c*/ 	.word	0xfffffffc


//--------------------- .text._Z9reduce_v5ILi128EEvPfS0_ --------------------------
	.section	.text._Z9reduce_v5ILi128EEvPfS0_,"ax",@progbits
	.align	128
        .global         _Z9reduce_v5ILi128EEvPfS0_
        .type           _Z9reduce_v5ILi128EEvPfS0_,@function
        .size           _Z9reduce_v5ILi128EEvPfS0_,(.L_x_1 - _Z9reduce_v5ILi128EEvPfS0_)
        .other          _Z9reduce_v5ILi128EEvPfS0_,@"STO_CUDA_ENTRY STV_DEFAULT"
_Z9reduce_v5ILi128EEvPfS0_:
.text._Z9reduce_v5ILi128EEvPfS0_:
[----:B------:R-:W-:Y:S01]  /*0000*/  LDC R1, c[0x0][0x37c] ;  /* 0x0000df00ff017b82 */ /* 0x000fe20000000800 */
[----:B------:R-:W0:Y:S07]  /*0010*/  S2R R0, SR_CTAID.X ;  /* 0x0000000000007919 */ /* 0x000e2e0000002500 */
[----:B------:R-:W0:Y:S01]  /*0020*/  LDC R10, c[0x0][0x360] ;  /* 0x0000d800ff0a7b82 */ /* 0x000e220000000800 */
[----:B------:R-:W1:Y:S01]  /*0030*/  LDCU.64 UR6, c[0x0][0x358] ;  /* 0x00006b00ff0677ac */ /* 0x000e620008000a00 */
[----:B------:R-:W2:Y:S06]  /*0040*/  S2R R2, SR_TID.X ;  /* 0x0000000000027919 */ /* 0x000eac0000002100 */
[----:B------:R-:W3:Y:S01]  /*0050*/  LDC.64 R6, c[0x0][0x380] ;  /* 0x0000e000ff067b82 */ /* 0x000ee20000000a00 */
[----:B0-----:R-:W-:-:S05]  /*0060*/  IMAD R3, R0, R10, RZ ;  /* 0x0000000a00037224 */ /* 0x001fca00078e02ff */
[----:B--2---:R-:W-:-:S04]  /*0070*/  LEA R3, R3, R2, 0x1 ;  /* 0x0000000203037211 */ /* 0x004fc800078e08ff */
[C---:B------:R-:W-:Y:S01]  /*0080*/  IADD3 R9, PT, PT, R3.reuse, R10, RZ ;  /* 0x0000000a03097210 */ /* 0x040fe20007ffe0ff */
[----:B---3--:R-:W-:-:S04]  /*0090*/  IMAD.WIDE.U32 R4, R3, 0x4, R6 ;  /* 0x0000000403047825 */ /* 0x008fc800078e0006 */
[----:B------:R-:W-:Y:S02]  /*00a0*/  IMAD.WIDE.U32 R6, R9, 0x4, R6 ;  /* 0x0000000409067825 */ /* 0x000fe400078e0006 */
[----:B-1----:R-:W2:Y:S04]  /*00b0*/  LDG.E R4, desc[UR6][R4.64] ;  /* 0x0000000604047981 */ /* 0x002ea8000c1e1900 */
[----:B------:R-:W2:Y:S01]  /*00c0*/  LDG.E R7, desc[UR6][R6.64] ;  /* 0x0000000606077981 */ /* 0x000ea2000c1e1900 */
[----:B------:R-:W0:Y:S01]  /*00d0*/  S2UR UR5, SR_CgaCtaId ;  /* 0x00000000000579c3 */ /* 0x000e220000008800 */
[----:B------:R-:W-:Y:S01]  /*00e0*/  UMOV UR4, 0x400 ;  /* 0x0000040000047882 */ /* 0x000fe20000000000 */
[C---:B------:R-:W-:Y:S02]  /*00f0*/  ISETP.GT.U32.AND P0, PT, R2.reuse, 0x3f, PT ;  /* 0x0000003f0200780c */ /* 0x040fe40003f04070 */
[----:B------:R-:W-:Y:S01]  /*0100*/  ISETP.GT.U32.AND P1, PT, R2, 0x1f, PT ;  /* 0x0000001f0200780c */ /* 0x000fe20003f24070 */
[----:B0-----:R-:W-:-:S06]  /*0110*/  ULEA UR4, UR5, UR4, 0x18 ;  /* 0x0000000405047291 */ /* 0x001fcc000f8ec0ff */
[----:B------:R-:W-:Y:S01]  /*0120*/  LEA R8, R2, UR4, 0x2 ;  /* 0x0000000402087c11 */ /* 0x000fe2000f8e10ff */
[----:B--2---:R-:W-:-:S05]  /*0130*/  FADD R3, R4, R7 ;  /* 0x0000000704037221 */ /* 0x004fca0000000000 */
[----:B------:R-:W-:Y:S01]  /*0140*/  STS [R8], R3 ;  /* 0x0000000308007388 */ /* 0x000fe20000000800 */
[----:B------:R-:W-:Y:S06]  /*0150*/  BAR.SYNC.DEFER_BLOCKING 0x0 ;  /* 0x0000000000007b1d */ /* 0x000fec0000010000 */
[----:B------:R-:W-:Y:S04]  /*0160*/  @!P0 LDS R9, [R8+0x100] ;  /* 0x0001000008098984 */ /* 0x000fe80000000800 */
[----:B------:R-:W0:Y:S02]  /*0170*/  @!P0 LDS R4, [R8] ;  /* 0x0000000008048984 */ /* 0x000e240000000800 */
[----:B0-----:R-:W-:-:S05]  /*0180*/  @!P0 FADD R9, R9, R4 ;  /* 0x0000000409098221 */ /* 0x001fca0000000000 */
[----:B------:R0:W-:Y:S01]  /*0190*/  @!P0 STS [R8], R9 ;  /* 0x0000000908008388 */ /* 0x0001e20000000800 */
[----:B------:R-:W-:Y:S06]  /*01a0*/  BAR.SYNC.DEFER_BLOCKING 0x0 ;  /* 0x0000000000007b1d */ /* 0x000fec0000010000 */
[----:B------:R-:W-:Y:S05]  /*01b0*/  @P1 EXIT ;  /* 0x000000000000194d */ /* 0x000fea0003800000 */
[----:B------:R-:W-:-:S13]  /*01c0*/  ISETP.GE.U32.AND P0, PT, R10, 0x40, PT ;  /* 0x000000400a00780c */ /* 0x000fda0003f06070 */
[----:B------:R-:W-:Y:S04]  /*01d0*/  @P0 LDS R3, [R8+0x80] ;  /* 0x0000800008030984 */ /* 0x000fe80000000800 */
[----:B------:R-:W1:Y:S02]  /*01e0*/  @P0 LDS R4, [R8] ;  /* 0x0000000008040984 */ /* 0x000e640000000800 */
[----:B-1----:R-:W-:-:S05]  /*01f0*/  @P0 FADD R3, R3, R4 ;  /* 0x0000000403030221 */ /* 0x002fca0000000000 */
[----:B------:R-:W-:Y:S01]  /*0200*/  @P0 STS [R8], R3 ;  /* 0x0000000308000388 */ /* 0x000fe20000000800 */
[----:B------:R-:W-:-:S03]  /*0210*/  ISETP.NE.AND P0, PT, R2, RZ, PT ;  /* 0x000000ff0200720c */ /* 0x000fc60003f05270 */
[----:B------:R-:W-:Y:S04]  /*0220*/  LDS R4, [R8+0x40] ;  /* 0x0000400008047984 */ /* 0x000fe80000000800 */
[----:B------:R-:W1:Y:S02]  /*0230*/  LDS R5, [R8] ;  /* 0x0000000008057984 */ /* 0x000e640000000800 */
[----:B-1----:R-:W-:-:S05]  /*0240*/  FADD R5, R4, R5 ;  /* 0x0000000504057221 */ /* 0x002fca0000000000 */
[----:B------:R-:W-:Y:S04]  /*0250*/  STS [R8], R5 ;  /* 0x0000000508007388 */ /* 0x000fe80000000800 */
[----:B------:R-:W-:Y:S04]  /*0260*/  LDS R4, [R8+0x20] ;  /* 0x0000200008047984 */ /* 0x000fe80000000800 */
[----:B------:R-:W1:Y:S02]  /*0270*/  LDS R7, [R8] ;  /* 0x0000000008077984 */ /* 0x000e640000000800 */
[----:B-1----:R-:W-:-:S05]  /*0280*/  FADD R7, R4, R7 ;  /* 0x0000000704077221 */ /* 0x002fca0000000000 */
[----:B------:R-:W-:Y:S04]  /*0290*/  STS [R8], R7 ;  /* 0x0000000708007388 */ /* 0x000fe80000000800 */
[----:B------:R-:W-:Y:S04]  /*02a0*/  LDS R4, [R8+0x10] ;  /* 0x0000100008047984 */ /* 0x000fe80000000800 */
[----:B0-----:R-:W0:Y:S02]  /*02b0*/  LDS R9, [R8] ;  /* 0x0000000008097984 */ /* 0x001e240000000800 */
[----:B0-----:R-:W-:-:S05]  /*02c0*/  FADD R9, R4, R9 ;  /* 0x0000000904097221 */ /* 0x001fca0000000000 */
[----:B------:R-:W-:Y:S04]  /*02d0*/  STS [R8], R9 ;  /* 0x0000000908007388 */ /* 0x000fe80000000800 */
[----:B------:R-:W-:Y:S04]  /*02e0*/  LDS R3, [R8+0x8] ;  /* 0x0000080008037984 */ /* 0x000fe80000000800 */
[----:B------:R-:W0:Y:S02]  /*02f0*/  LDS R4, [R8] ;  /* 0x0000000008047984 */ /* 0x000e240000000800 */
[----:B0-----:R-:W-:-:S05]  /*0300*/  FADD R3, R3, R4 ;  /* 0x0000000403037221 */ /* 0x001fca0000000000 */
[----:B------:R-:W-:Y:S04]  /*0310*/  STS [R8], R3 ;  /* 0x0000000308007388 */ /* 0x000fe80000000800 */
[----:B------:R-:W-:Y:S04]  /*0320*/  LDS R4, [R8+0x4] ;  /* 0x0000040008047984 */ /* 0x000fe80000000800 */
[----:B------:R-:W0:Y:S02]  /*0330*/  LDS R5, [R8] ;  /* 0x0000000008057984 */ /* 0x000e240000000800 */
[----:B0-----:R-:W-:-:S05]  /*0340*/  FADD R5, R4, R5 ;  /* 0x0000000504057221 */ /* 0x001fca0000000000 */
[----:B------:R0:W-:Y:S01]  /*0350*/  STS [R8], R5 ;  /* 0x0000000508007388 */ /* 0x0001e20000000800 */
[----:B------:R-:W-:Y:S05]  /*0360*/  @P0 EXIT ;  /* 0x000000000000094d */ /* 0x000fea0003800000 */
[----:B0-----:R-:W0:Y:S01]  /*0370*/  LDS R5, [UR4] ;  /* 0x00000004ff057984 */ /* 0x001e220008000800 */
[----:B------:R-:W1:Y:S02]  /*0380*/  LDC.64 R2, c[0x0][0x388] ;  /* 0x0000e200ff027b82 */ /* 0x000e640000000a00 */
[----:B-1----:R-:W-:-:S05]  /*0390*/  IMAD.WIDE.U32 R2, R0, 0x4, R2 ;  /* 0x0000000400027825 */ /* 0x002fca00078e0002 */
[----:B0-----:R-:W-:Y:S01]  /*03a0*/  STG.E desc[UR6][R2.64], R5 ;  /* 0x0000000502007986 */ /* 0x001fe2000c101906 */
[----:B------:R-:W-:Y:S05]  /*03b0*/  EXIT ;  /* 0x000000000000794d */ /* 0x000fea0003800000 */
.L_x_0:
[----:B------:R-:W-:-:S00]  /*03c0*/  BRA `(.L_x_0) ;  /* 0xfffffffc00fc7947 */ /* 0x000fc0000383ffff */
[----:B------:R-:W-:-:S00]  /*03d0*/  NOP ;  /* 0x0000000000007918 */ /* 0x000fc00000000000 */
        /* <DEDUP_REMOVED lines=10> */
.L_x_1:


//--------------------- .nv.shared._Z9reduce_v5ILi128EEvPfS0_ --------------------------
	.section	.nv.shared._Z9reduce_v5ILi128EEvPfS0_,"aw",@nobits
	.sectionflags	@""
	.align	4
.nv.shared._Z9reduce_v5ILi128EEvPfS0_:
	.zero		2048


//--------------------- .nv.shared.reserved.0     --------------------------
	.section	.nv.shared.reserved.0,"aw",@nobits
	.weak		__nv_reservedSMEM_offset_0_alias
	.size		__nv_reservedSMEM_offset_0_alias, 0, 64
	.other		__nv_reservedSMEM_offset_0_alias,@"STO_CUDA_RESERVED_SHARED STV_DEFAULT"
__nv_reservedSMEM_offset_0_alias:
	.zero		0
	.zero		64


//--------------------- .nv.constant0._Z9reduce_v5ILi128EEvPfS0_ --------------------------
	.section	.nv.constant0._Z9reduce_v5ILi128EEvPfS0_,"a",@progbits
	.sectionflags	@""
	.align	4
.nv.constant0._Z9reduce_v5ILi128EEvPfS0_:
	.zero		912


//--------------------- SYMBOLS --------------------------

	.type		.nv.reservedSmem.offset0,@object
	.size		.nv.reservedSmem.offset0,0x4
	.type		.nv.reservedSmem.cap,@object
	.size		.nv.reservedSmem.cap,0x4
